//
// Generated by NVIDIA NVVM Compiler
//
// Compiler Build ID: CL-36424714
// Cuda compilation tools, release 13.0, V13.0.88
// Based on NVVM 20.0.0
//

.version 9.0
.target sm_100
.address_size 64

	// .globl	_Z3addPdS_S_i

.visible .entry _Z3addPdS_S_i(
	.param .u64 .ptr .align 1 _Z3addPdS_S_i_param_0,
	.param .u64 .ptr .align 1 _Z3addPdS_S_i_param_1,
	.param .u64 .ptr .align 1 _Z3addPdS_S_i_param_2,
	.param .u32 _Z3addPdS_S_i_param_3
)
{
	.reg .b32 	%r<5>;
	.reg .b64 	%rd<11>;
	.reg .b64 	%fd<4>;

	ld.param.u64 	%rd1, [_Z3addPdS_S_i_param_0];
	ld.param.u64 	%rd2, [_Z3addPdS_S_i_param_1];
	ld.param.u64 	%rd3, [_Z3addPdS_S_i_param_2];
	cvta.to.global.u64 	%rd4, %rd3;
	cvta.to.global.u64 	%rd5, %rd2;
	cvta.to.global.u64 	%rd6, %rd1;
	mov.u32 	%r1, %ntid.x;
	mov.u32 	%r2, %ctaid.x;
	mov.u32 	%r3, %tid.x;
	mad.lo.s32 	%r4, %r1, %r2, %r3;
	mul.wide.s32 	%rd7, %r4, 8;
	add.s64 	%rd8, %rd6, %rd7;
	ld.global.f64 	%fd1, [%rd8];
	add.s64 	%rd9, %rd5, %rd7;
	ld.global.f64 	%fd2, [%rd9];
	add.f64 	%fd3, %fd1, %fd2;
	add.s64 	%rd10, %rd4, %rd7;
	st.global.f64 	[%rd10], %fd3;
	ret;

}


// ===== COMPILED SASS (sm_100) =====

	.target	sm_100

	.elftype	@"ET_EXEC"


//--------------------- .note.nv.tkinfo           --------------------------
	.section	.note.nv.tkinfo,"",@"SHT_NOTE"
	.sectionflags	@"SHF_NOTE_NV_TKINFO"
	.tkinfo
        /*0018*/ 	.word	0x00000002
        /*0030*/ 	.string	""
        /*0030*/ 	.string	"ptxas"
        /*0030*/ 	.string	"Cuda compilation tools, release 13.0, V13.0.88"
        /*0030*/ 	.string	"Build cuda_13.0.r13.0/compiler.36424714_0"
        /*0030*/ 	.string	"-arch sm_100 -m 64 "



//--------------------- .note.nv.cuinfo           --------------------------
	.section	.note.nv.cuinfo,"",@"SHT_NOTE"
	.sectionflags	@"SHF_NOTE_NV_CUINFO"
        /*0018*/ 	.short	0x0002
        /*001a*/ 	.short	0x0064
        /*001c*/ 	.short	0x0082
	.zero		2


//--------------------- .nv.info                  --------------------------
	.section	.nv.info,"",@"SHT_CUDA_INFO"
	.align	4


	//----- nvinfo : EIATTR_REGCOUNT
	.align		4
        /*0000*/ 	.byte	0x04, 0x2f
        /*0002*/ 	.short	(.L_1 - .L_0)
	.align		4
.L_0:
        /*0004*/ 	.word	index@(_Z3addPdS_S_i)
        /*0008*/ 	.word	0x0000000e


	//----- nvinfo : EIATTR_FRAME_SIZE
	.align		4
.L_1:
        /*000c*/ 	.byte	0x04, 0x11
        /*000e*/ 	.short	(.L_3 - .L_2)
	.align		4
.L_2:
        /*0010*/ 	.word	index@(_Z3addPdS_S_i)
        /*0014*/ 	.word	0x00000000


	//----- nvinfo : EIATTR_MIN_STACK_SIZE
	.align		4
.L_3:
        /*0018*/ 	.byte	0x04, 0x12
        /*001a*/ 	.short	(.L_5 - .L_4)
	.align		4
.L_4:
        /*001c*/ 	.word	index@(_Z3addPdS_S_i)
        /*0020*/ 	.word	0x00000000
.L_5:


//--------------------- .nv.compat                --------------------------
	.section	.nv.compat,"",@"SHT_CUDA_COMPAT_INFO"
	.align	4
        /*0000*/ 	.byte	0x02, 0x09, 0x00, 0x00, 0x02, 0x02, 0x01, 0x00, 0x02, 0x05, 0x05, 0x00, 0x03, 0x07, 0x01, 0x01
        /*0010*/ 	.byte	0x02, 0x03, 0x00, 0x00, 0x02, 0x06, 0x01, 0x00, 0x04, 0x0b, 0x08, 0x00, 0x01, 0x00, 0x00, 0x00
        /*0020*/ 	.byte	0x00, 0x00, 0x00, 0x00


//--------------------- .nv.info._Z3addPdS_S_i    --------------------------
	.section	.nv.info._Z3addPdS_S_i,"",@"SHT_CUDA_INFO"
	.sectionflags	@""
	.align	4


	//----- nvinfo : EIATTR_CUDA_API_VERSION
	.align		4
        /*0000*/ 	.byte	0x04, 0x37
        /*0002*/ 	.short	(.L_7 - .L_6)
.L_6:
        /*0004*/ 	.word	0x00000082


	//----- nvinfo : EIATTR_KPARAM_INFO
	.align		4
.L_7:
        /*0008*/ 	.byte	0x04, 0x17
        /*000a*/ 	.short	(.L_9 - .L_8)
.L_8:
        /*000c*/ 	.word	0x00000000
        /*0010*/ 	.short	0x0003
        /*0012*/ 	.short	0x0018
        /*0014*/ 	.byte	0x00, 0xf0, 0x11, 0x00


	//----- nvinfo : EIATTR_KPARAM_INFO
	.align		4
.L_9:
        /*0018*/ 	.byte	0x04, 0x17
        /*001a*/ 	.short	(.L_11 - .L_10)
.L_10:
        /*001c*/ 	.word	0x00000000
        /*0020*/ 	.short	0x0002
        /*0022*/ 	.short	0x0010
        /*0024*/ 	.byte	0x00, 0xf5, 0x21, 0x00


	//----- nvinfo : EIATTR_KPARAM_INFO
	.align		4
.L_11:
        /*0028*/ 	.byte	0x04, 0x17
        /*002a*/ 	.short	(.L_13 - .L_12)
.L_12:
        /*002c*/ 	.word	0x00000000
        /*0030*/ 	.short	0x0001
        /*0032*/ 	.short	0x0008
        /*0034*/ 	.byte	0x00, 0xf5, 0x21, 0x00


	//----- nvinfo : EIATTR_KPARAM_INFO
	.align		4
.L_13:
        /*0038*/ 	.byte	0x04, 0x17
        /*003a*/ 	.short	(.L_15 - .L_14)
.L_14:
        /*003c*/ 	.word	0x00000000
        /*0040*/ 	.short	0x0000
        /*0042*/ 	.short	0x0000
        /*0044*/ 	.byte	0x00, 0xf5, 0x21, 0x00


	//----- nvinfo : EIATTR_SPARSE_MMA_MASK
	.align		4
.L_15:
        /*0048*/ 	.byte	0x03, 0x50
        /*004a*/ 	.short	0x0000


	//----- nvinfo : EIATTR_MAXREG_COUNT
	.align		4
        /*004c*/ 	.byte	0x03, 0x1b
        /*004e*/ 	.short	0x00ff


	//----- nvinfo : EIATTR_MERCURY_ISA_VERSION
	.align		4
        /*0050*/ 	.byte	0x03, 0x5f
        /*0052*/ 	.short	0x0101


	//----- nvinfo : EIATTR_VRC_CTA_INIT_COUNT
	.align		4
        /*0054*/ 	.byte	0x02, 0x4a
	.zero		1
	.zero		1


	//----- nvinfo : EIATTR_EXIT_INSTR_OFFSETS
	.align		4
        /*0058*/ 	.byte	0x04, 0x1c
        /*005a*/ 	.short	(.L_17 - .L_16)


	//   ....[0]....
.L_16:
        /*005c*/ 	.word	0x00000100


	//----- nvinfo : EIATTR_CBANK_PARAM_SIZE
	.align		4
.L_17:
        /*0060*/ 	.byte	0x03, 0x19
        /*0062*/ 	.short	0x001c


	//----- nvinfo : EIATTR_PARAM_CBANK
	.align		4
        /*0064*/ 	.byte	0x04, 0x0a
        /*0066*/ 	.short	(.L_19 - .L_18)
	.align		4
.L_18:
        /*0068*/ 	.word	index@(.nv.constant0._Z3addPdS_S_i)
        /*006c*/ 	.short	0x0380
        /*006e*/ 	.short	0x001c


	//----- nvinfo : EIATTR_SW_WAR
	.align		4
.L_19:
        /*0070*/ 	.byte	0x04, 0x36
        /*0072*/ 	.short	(.L_21 - .L_20)
.L_20:
        /*0074*/ 	.word	0x00000008
.L_21:


//--------------------- .nv.callgraph             --------------------------
	.section	.nv.callgraph,"",@"SHT_CUDA_CALLGRAPH"
	.align	4
	.sectionentsize	8
	.align		4
        /*0000*/ 	.word	0x00000000
	.align		4
        /*0004*/ 	.word	0xffffffff
	.align		4
        /*0008*/ 	.word	0x00000000
	.align		4
        /*000c*/ 	.word	0xfffffffe
	.align		4
        /*0010*/ 	.word	0x00000000
	.align		4
        /*0014*/ 	.word	0xfffffffd
	.align		4
        /*0018*/ 	.word	0x00000000
	.align		4
        /*001c*/ 	.word	0xfffffffc


//--------------------- .text._Z3addPdS_S_i       --------------------------
	.section	.text._Z3addPdS_S_i,"ax",@progbits
	.align	128
        .global         _Z3addPdS_S_i
        .type           _Z3addPdS_S_i,@function
        .size           _Z3addPdS_S_i,(.L_x_1 - _Z3addPdS_S_i)
        .other          _Z3addPdS_S_i,@"STO_CUDA_ENTRY STV_DEFAULT"
_Z3addPdS_S_i:
.text._Z3addPdS_S_i:
[----:B------:R-:W-:Y:S01]  /*0000*/  LDC R1, c[0x0][0x37c] ;  /* 0x0000df00ff017b82 */ /* 0x000fe20000000800 */
[----:B------:R-:W0:Y:S07]  /*0010*/  S2R R11, SR_CTAID.X ;  /* 0x00000000000b7919 */ /* 0x000e2e0000002500 */
[----:B------:R-:W1:Y:S01]  /*0020*/  LDC.64 R2, c[0x0][0x380] ;  /* 0x0000e000ff027b82 */ /* 0x000e620000000a00 */
[----:B------:R-:W0:Y:S01]  /*0030*/  LDCU UR6, c[0x0][0x360] ;  /* 0x00006c00ff0677ac */ /* 0x000e220008000800 */
[----:B------:R-:W0:Y:S01]  /*0040*/  S2R R0, SR_TID.X ;  /* 0x0000000000007919 */ /* 0x000e220000002100 */
[----:B------:R-:W2:Y:S05]  /*0050*/  LDCU.64 UR4, c[0x0][0x358] ;  /* 0x00006b00ff0477ac */ /* 0x000eaa0008000a00 */
[----:B------:R-:W3:Y:S08]  /*0060*/  LDC.64 R4, c[0x0][0x388] ;  /* 0x0000e200ff047b82 */ /* 0x000ef00000000a00 */
[----:B------:R-:W4:Y:S01]  /*0070*/  LDC.64 R8, c[0x0][0x390] ;  /* 0x0000e400ff087b82 */ /* 0x000f220000000a00 */
[----:B0-----:R-:W-:-:S04]  /*0080*/  IMAD R11, R11, UR6, R0 ;  /* 0x000000060b0b7c24 */ /* 0x001fc8000f8e0200 */
[----:B-1----:R-:W-:-:S04]  /*0090*/  IMAD.WIDE R2, R11, 0x8, R2 ;  /* 0x000000080b027825 */ /* 0x002fc800078e0202 */
[C---:B---3--:R-:W-:Y:S02]  /*00a0*/  IMAD.WIDE R4, R11.reuse, 0x8, R4 ;  /* 0x000000080b047825 */ /* 0x048fe400078e0204 */
[----:B--2---:R-:W2:Y:S04]  /*00b0*/  LDG.E.64 R2, desc[UR4][R2.64] ;  /* 0x0000000402027981 */ /* 0x004ea8000c1e1b00 */
[----:B------:R-:W2:Y:S01]  /*00c0*/  LDG.E.64 R4, desc[UR4][R4.64] ;  /* 0x0000000404047981 */ /* 0x000ea2000c1e1b00 */
[----:B----4-:R-:W-:Y:S01]  /*00d0*/  IMAD.WIDE R8, R11, 0x8, R8 ;  /* 0x000000080b087825 */ /* 0x010fe200078e0208 */
[----:B--2---:R-:W-:-:S07]  /*00e0*/  DADD R6, R2, R4 ;  /* 0x0000000002067229 */ /* 0x004fce0000000004 */
[----:B------:R-:W-:Y:S01]  /*00f0*/  STG.E.64 desc[UR4][R8.64], R6 ;  /* 0x0000000608007986 */ /* 0x000fe2000c101b04 */
[----:B------:R-:W-:Y:S05]  /*0100*/  EXIT ;  /* 0x000000000000794d */ /* 0x000fea0003800000 */
.L_x_0:
[----:B------:R-:W-:-:S00]  /*0110*/  BRA `(.L_x_0) ;  /* 0xfffffffc00fc7947 */ /* 0x000fc0000383ffff */
[----:B------:R-:W-:-:S00]  /*0120*/  NOP ;  /* 0x0000000000007918 */ /* 0x000fc00000000000 */
        /* <DEDUP_REMOVED lines=13> */
.L_x_1:


//--------------------- .nv.shared.reserved.0     --------------------------
	.section	.nv.shared.reserved.0,"aw",@nobits
	.weak		__nv_reservedSMEM_offset_0_alias
	.size		__nv_reservedSMEM_offset_0_alias, 0, 64
	.other		__nv_reservedSMEM_offset_0_alias,@"STO_CUDA_RESERVED_SHARED STV_DEFAULT"
__nv_reservedSMEM_offset_0_alias:
	.zero		0
	.zero		64


//--------------------- .nv.constant0._Z3addPdS_S_i --------------------------
	.section	.nv.constant0._Z3addPdS_S_i,"a",@progbits
	.sectionflags	@""
	.align	4
.nv.constant0._Z3addPdS_S_i:
	.zero		924


//--------------------- SYMBOLS --------------------------

	.type		.nv.reservedSmem.offset0,@object
	.size		.nv.reservedSmem.offset0,0x4
